//
// Generated by NVIDIA NVVM Compiler
//
// Compiler Build ID: CL-36424714
// Cuda compilation tools, release 13.0, V13.0.88
// Based on NVVM 20.0.0
//

.version 9.0
.target sm_100
.address_size 64

	// .globl	_Z14selection_sortPii

.visible .entry _Z14selection_sortPii(
	.param .u64 .ptr .align 1 _Z14selection_sortPii_param_0,
	.param .u32 _Z14selection_sortPii_param_1
)
{
	.reg .pred 	%p<40>;
	.reg .b32 	%r<140>;
	.reg .b64 	%rd<26>;

	ld.param.u64 	%rd10, [_Z14selection_sortPii_param_0];
	ld.param.u32 	%r33, [_Z14selection_sortPii_param_1];
	cvta.to.global.u64 	%rd1, %rd10;
	mov.u32 	%r34, %tid.x;
	mov.u32 	%r35, %ntid.x;
	mov.u32 	%r36, %ctaid.x;
	mad.lo.s32 	%r1, %r35, %r36, %r34;
	setp.ge.s32 	%p1, %r1, %r33;
	@%p1 bra 	$L__BB0_17;
	setp.gt.s32 	%p2, %r33, 0;
	@%p2 bra 	$L__BB0_3;
	mul.wide.s32 	%rd12, %r1, 4;
	add.s64 	%rd13, %rd1, %rd12;
	ld.global.u32 	%r139, [%rd13];
	mov.b64 	%rd25, 0;
	bra.uni 	$L__BB0_16;
$L__BB0_3:
	mul.wide.s32 	%rd14, %r1, 4;
	add.s64 	%rd15, %rd1, %rd14;
	ld.global.u32 	%r139, [%rd15];
	and.b32  	%r4, %r33, 15;
	setp.lt.u32 	%p3, %r33, 16;
	mov.b32 	%r131, 0;
	mov.u32 	%r138, %r131;
	@%p3 bra 	$L__BB0_6;
	and.b32  	%r131, %r33, 2147483632;
	neg.s32 	%r125, %r131;
	add.s64 	%rd23, %rd1, 32;
	mov.b32 	%r138, 0;
$L__BB0_5:
	.pragma "nounroll";
	ld.global.u32 	%r40, [%rd23+-32];
	setp.lt.s32 	%p4, %r40, %r139;
	selp.u32 	%r41, 1, 0, %p4;
	add.s32 	%r42, %r138, %r41;
	ld.global.u32 	%r43, [%rd23+-28];
	setp.lt.s32 	%p5, %r43, %r139;
	selp.u32 	%r44, 1, 0, %p5;
	add.s32 	%r45, %r42, %r44;
	ld.global.u32 	%r46, [%rd23+-24];
	setp.lt.s32 	%p6, %r46, %r139;
	selp.u32 	%r47, 1, 0, %p6;
	add.s32 	%r48, %r45, %r47;
	ld.global.u32 	%r49, [%rd23+-20];
	setp.lt.s32 	%p7, %r49, %r139;
	selp.u32 	%r50, 1, 0, %p7;
	add.s32 	%r51, %r48, %r50;
	ld.global.u32 	%r52, [%rd23+-16];
	setp.lt.s32 	%p8, %r52, %r139;
	selp.u32 	%r53, 1, 0, %p8;
	add.s32 	%r54, %r51, %r53;
	ld.global.u32 	%r55, [%rd23+-12];
	setp.lt.s32 	%p9, %r55, %r139;
	selp.u32 	%r56, 1, 0, %p9;
	add.s32 	%r57, %r54, %r56;
	ld.global.u32 	%r58, [%rd23+-8];
	setp.lt.s32 	%p10, %r58, %r139;
	selp.u32 	%r59, 1, 0, %p10;
	add.s32 	%r60, %r57, %r59;
	ld.global.u32 	%r61, [%rd23+-4];
	setp.lt.s32 	%p11, %r61, %r139;
	selp.u32 	%r62, 1, 0, %p11;
	add.s32 	%r63, %r60, %r62;
	ld.global.u32 	%r64, [%rd23];
	setp.lt.s32 	%p12, %r64, %r139;
	selp.u32 	%r65, 1, 0, %p12;
	add.s32 	%r66, %r63, %r65;
	ld.global.u32 	%r67, [%rd23+4];
	setp.lt.s32 	%p13, %r67, %r139;
	selp.u32 	%r68, 1, 0, %p13;
	add.s32 	%r69, %r66, %r68;
	ld.global.u32 	%r70, [%rd23+8];
	setp.lt.s32 	%p14, %r70, %r139;
	selp.u32 	%r71, 1, 0, %p14;
	add.s32 	%r72, %r69, %r71;
	ld.global.u32 	%r73, [%rd23+12];
	setp.lt.s32 	%p15, %r73, %r139;
	selp.u32 	%r74, 1, 0, %p15;
	add.s32 	%r75, %r72, %r74;
	ld.global.u32 	%r76, [%rd23+16];
	setp.lt.s32 	%p16, %r76, %r139;
	selp.u32 	%r77, 1, 0, %p16;
	add.s32 	%r78, %r75, %r77;
	ld.global.u32 	%r79, [%rd23+20];
	setp.lt.s32 	%p17, %r79, %r139;
	selp.u32 	%r80, 1, 0, %p17;
	add.s32 	%r81, %r78, %r80;
	ld.global.u32 	%r82, [%rd23+24];
	setp.lt.s32 	%p18, %r82, %r139;
	selp.u32 	%r83, 1, 0, %p18;
	add.s32 	%r84, %r81, %r83;
	ld.global.u32 	%r85, [%rd23+28];
	setp.lt.s32 	%p19, %r85, %r139;
	selp.u32 	%r86, 1, 0, %p19;
	add.s32 	%r138, %r84, %r86;
	add.s32 	%r125, %r125, 16;
	add.s64 	%rd23, %rd23, 64;
	setp.ne.s32 	%p20, %r125, 0;
	@%p20 bra 	$L__BB0_5;
$L__BB0_6:
	setp.eq.s32 	%p21, %r4, 0;
	@%p21 bra 	$L__BB0_15;
	and.b32  	%r14, %r33, 7;
	setp.lt.u32 	%p22, %r4, 8;
	@%p22 bra 	$L__BB0_9;
	mul.wide.u32 	%rd16, %r131, 4;
	add.s64 	%rd17, %rd1, %rd16;
	ld.global.u32 	%r88, [%rd17];
	setp.lt.s32 	%p23, %r88, %r139;
	selp.u32 	%r89, 1, 0, %p23;
	add.s32 	%r90, %r138, %r89;
	ld.global.u32 	%r91, [%rd17+4];
	setp.lt.s32 	%p24, %r91, %r139;
	selp.u32 	%r92, 1, 0, %p24;
	add.s32 	%r93, %r90, %r92;
	ld.global.u32 	%r94, [%rd17+8];
	setp.lt.s32 	%p25, %r94, %r139;
	selp.u32 	%r95, 1, 0, %p25;
	add.s32 	%r96, %r93, %r95;
	ld.global.u32 	%r97, [%rd17+12];
	setp.lt.s32 	%p26, %r97, %r139;
	selp.u32 	%r98, 1, 0, %p26;
	add.s32 	%r99, %r96, %r98;
	ld.global.u32 	%r100, [%rd17+16];
	setp.lt.s32 	%p27, %r100, %r139;
	selp.u32 	%r101, 1, 0, %p27;
	add.s32 	%r102, %r99, %r101;
	ld.global.u32 	%r103, [%rd17+20];
	setp.lt.s32 	%p28, %r103, %r139;
	selp.u32 	%r104, 1, 0, %p28;
	add.s32 	%r105, %r102, %r104;
	ld.global.u32 	%r106, [%rd17+24];
	setp.lt.s32 	%p29, %r106, %r139;
	selp.u32 	%r107, 1, 0, %p29;
	add.s32 	%r108, %r105, %r107;
	ld.global.u32 	%r109, [%rd17+28];
	setp.lt.s32 	%p30, %r109, %r139;
	selp.u32 	%r110, 1, 0, %p30;
	add.s32 	%r138, %r108, %r110;
	add.s32 	%r131, %r131, 8;
$L__BB0_9:
	setp.eq.s32 	%p31, %r14, 0;
	@%p31 bra 	$L__BB0_15;
	and.b32  	%r20, %r33, 3;
	setp.lt.u32 	%p32, %r14, 4;
	@%p32 bra 	$L__BB0_12;
	mul.wide.u32 	%rd18, %r131, 4;
	add.s64 	%rd19, %rd1, %rd18;
	ld.global.u32 	%r112, [%rd19];
	setp.lt.s32 	%p33, %r112, %r139;
	selp.u32 	%r113, 1, 0, %p33;
	add.s32 	%r114, %r138, %r113;
	ld.global.u32 	%r115, [%rd19+4];
	setp.lt.s32 	%p34, %r115, %r139;
	selp.u32 	%r116, 1, 0, %p34;
	add.s32 	%r117, %r114, %r116;
	ld.global.u32 	%r118, [%rd19+8];
	setp.lt.s32 	%p35, %r118, %r139;
	selp.u32 	%r119, 1, 0, %p35;
	add.s32 	%r120, %r117, %r119;
	ld.global.u32 	%r121, [%rd19+12];
	setp.lt.s32 	%p36, %r121, %r139;
	selp.u32 	%r122, 1, 0, %p36;
	add.s32 	%r138, %r120, %r122;
	add.s32 	%r131, %r131, 4;
$L__BB0_12:
	setp.eq.s32 	%p37, %r20, 0;
	@%p37 bra 	$L__BB0_15;
	mul.wide.u32 	%rd20, %r131, 4;
	add.s64 	%rd24, %rd1, %rd20;
	neg.s32 	%r136, %r20;
$L__BB0_14:
	.pragma "nounroll";
	ld.global.u32 	%r123, [%rd24];
	setp.lt.s32 	%p38, %r123, %r139;
	selp.u32 	%r124, 1, 0, %p38;
	add.s32 	%r138, %r138, %r124;
	add.s64 	%rd24, %rd24, 4;
	add.s32 	%r136, %r136, 1;
	setp.ne.s32 	%p39, %r136, 0;
	@%p39 bra 	$L__BB0_14;
$L__BB0_15:
	cvt.u64.u32 	%rd25, %r138;
$L__BB0_16:
	shl.b64 	%rd21, %rd25, 2;
	add.s64 	%rd22, %rd1, %rd21;
	st.global.u32 	[%rd22], %r139;
$L__BB0_17:
	ret;

}


// ===== COMPILED SASS (sm_100) =====

	.target	sm_100

	.elftype	@"ET_EXEC"


//--------------------- .note.nv.tkinfo           --------------------------
	.section	.note.nv.tkinfo,"",@"SHT_NOTE"
	.sectionflags	@"SHF_NOTE_NV_TKINFO"
	.tkinfo
        /*0018*/ 	.word	0x00000002
        /*0030*/ 	.string	""
        /*0030*/ 	.string	"ptxas"
        /*0030*/ 	.string	"Cuda compilation tools, release 13.0, V13.0.88"
        /*0030*/ 	.string	"Build cuda_13.0.r13.0/compiler.36424714_0"
        /*0030*/ 	.string	"-arch sm_100 -m 64 "



//--------------------- .note.nv.cuinfo           --------------------------
	.section	.note.nv.cuinfo,"",@"SHT_NOTE"
	.sectionflags	@"SHF_NOTE_NV_CUINFO"
        /*0018*/ 	.short	0x0002
        /*001a*/ 	.short	0x0064
        /*001c*/ 	.short	0x0082
	.zero		2


//--------------------- .nv.info                  --------------------------
	.section	.nv.info,"",@"SHT_CUDA_INFO"
	.align	4


	//----- nvinfo : EIATTR_REGCOUNT
	.align		4
        /*0000*/ 	.byte	0x04, 0x2f
        /*0002*/ 	.short	(.L_1 - .L_0)
	.align		4
.L_0:
        /*0004*/ 	.word	index@(_Z14selection_sortPii)
        /*0008*/ 	.word	0x00000020


	//----- nvinfo : EIATTR_FRAME_SIZE
	.align		4
.L_1:
        /*000c*/ 	.byte	0x04, 0x11
        /*000e*/ 	.short	(.L_3 - .L_2)
	.align		4
.L_2:
        /*0010*/ 	.word	index@(_Z14selection_sortPii)
        /*0014*/ 	.word	0x00000000


	//----- nvinfo : EIATTR_MIN_STACK_SIZE
	.align		4
.L_3:
        /*0018*/ 	.byte	0x04, 0x12
        /*001a*/ 	.short	(.L_5 - .L_4)
	.align		4
.L_4:
        /*001c*/ 	.word	index@(_Z14selection_sortPii)
        /*0020*/ 	.word	0x00000000
.L_5:


//--------------------- .nv.compat                --------------------------
	.section	.nv.compat,"",@"SHT_CUDA_COMPAT_INFO"
	.align	4
        /*0000*/ 	.byte	0x02, 0x09, 0x00, 0x00, 0x02, 0x02, 0x01, 0x00, 0x02, 0x05, 0x05, 0x00, 0x03, 0x07, 0x01, 0x01
        /*0010*/ 	.byte	0x02, 0x03, 0x00, 0x00, 0x02, 0x06, 0x01, 0x00, 0x04, 0x0b, 0x08, 0x00, 0x09, 0x00, 0x00, 0x00
        /*0020*/ 	.byte	0x00, 0x00, 0x00, 0x00


//--------------------- .nv.info._Z14selection_sortPii --------------------------
	.section	.nv.info._Z14selection_sortPii,"",@"SHT_CUDA_INFO"
	.sectionflags	@""
	.align	4


	//----- nvinfo : EIATTR_CUDA_API_VERSION
	.align		4
        /*0000*/ 	.byte	0x04, 0x37
        /*0002*/ 	.short	(.L_7 - .L_6)
.L_6:
        /*0004*/ 	.word	0x00000082


	//----- nvinfo : EIATTR_KPARAM_INFO
	.align		4
.L_7:
        /*0008*/ 	.byte	0x04, 0x17
        /*000a*/ 	.short	(.L_9 - .L_8)
.L_8:
        /*000c*/ 	.word	0x00000000
        /*0010*/ 	.short	0x0001
        /*0012*/ 	.short	0x0008
        /*0014*/ 	.byte	0x00, 0xf0, 0x11, 0x00


	//----- nvinfo : EIATTR_KPARAM_INFO
	.align		4
.L_9:
        /*0018*/ 	.byte	0x04, 0x17
        /*001a*/ 	.short	(.L_11 - .L_10)
.L_10:
        /*001c*/ 	.word	0x00000000
        /*0020*/ 	.short	0x0000
        /*0022*/ 	.short	0x0000
        /*0024*/ 	.byte	0x00, 0xf5, 0x21, 0x00


	//----- nvinfo : EIATTR_SPARSE_MMA_MASK
	.align		4
.L_11:
        /*0028*/ 	.byte	0x03, 0x50
        /*002a*/ 	.short	0x0000


	//----- nvinfo : EIATTR_MAXREG_COUNT
	.align		4
        /*002c*/ 	.byte	0x03, 0x1b
        /*002e*/ 	.short	0x00ff


	//----- nvinfo : EIATTR_MERCURY_ISA_VERSION
	.align		4
        /*0030*/ 	.byte	0x03, 0x5f
        /*0032*/ 	.short	0x0101


	//----- nvinfo : EIATTR_VRC_CTA_INIT_COUNT
	.align		4
        /*0034*/ 	.byte	0x02, 0x4a
	.zero		1
	.zero		1


	//----- nvinfo : EIATTR_EXIT_INSTR_OFFSETS
	.align		4
        /*0038*/ 	.byte	0x04, 0x1c
        /*003a*/ 	.short	(.L_13 - .L_12)


	//   ....[0]....
.L_12:
        /*003c*/ 	.word	0x00000070


	//   ....[1]....
        /*0040*/ 	.word	0x00000b80


	//----- nvinfo : EIATTR_CBANK_PARAM_SIZE
	.align		4
.L_13:
        /*0044*/ 	.byte	0x03, 0x19
        /*0046*/ 	.short	0x000c


	//----- nvinfo : EIATTR_PARAM_CBANK
	.align		4
        /*0048*/ 	.byte	0x04, 0x0a
        /*004a*/ 	.short	(.L_15 - .L_14)
	.align		4
.L_14:
        /*004c*/ 	.word	index@(.nv.constant0._Z14selection_sortPii)
        /*0050*/ 	.short	0x0380
        /*0052*/ 	.short	0x000c


	//----- nvinfo : EIATTR_SW_WAR
	.align		4
.L_15:
        /*0054*/ 	.byte	0x04, 0x36
        /*0056*/ 	.short	(.L_17 - .L_16)
.L_16:
        /*0058*/ 	.word	0x00000008
.L_17:


//--------------------- .nv.callgraph             --------------------------
	.section	.nv.callgraph,"",@"SHT_CUDA_CALLGRAPH"
	.align	4
	.sectionentsize	8
	.align		4
        /*0000*/ 	.word	0x00000000
	.align		4
        /*0004*/ 	.word	0xffffffff
	.align		4
        /*0008*/ 	.word	0x00000000
	.align		4
        /*000c*/ 	.word	0xfffffffe
	.align		4
        /*0010*/ 	.word	0x00000000
	.align		4
        /*0014*/ 	.word	0xfffffffd
	.align		4
        /*0018*/ 	.word	0x00000000
	.align		4
        /*001c*/ 	.word	0xfffffffc


//--------------------- .text._Z14selection_sortPii --------------------------
	.section	.text._Z14selection_sortPii,"ax",@progbits
	.align	128
        .global         _Z14selection_sortPii
        .type           _Z14selection_sortPii,@function
        .size           _Z14selection_sortPii,(.L_x_9 - _Z14selection_sortPii)
        .other          _Z14selection_sortPii,@"STO_CUDA_ENTRY STV_DEFAULT"
_Z14selection_sortPii:
.text._Z14selection_sortPii:
[----:B------:R-:W-:Y:S01]  /*0000*/  LDC R1, c[0x0][0x37c] ;  /* 0x0000df00ff017b82 */ /* 0x000fe20000000800 */
[----:B------:R-:W0:Y:S01]  /*0010*/  S2R R5, SR_TID.X ;  /* 0x0000000000057919 */ /* 0x000e220000002100 */
[----:B------:R-:W0:Y:S01]  /*0020*/  LDCU UR4, c[0x0][0x360] ;  /* 0x00006c00ff0477ac */ /* 0x000e220008000800 */
[----:B------:R-:W0:Y:S01]  /*0030*/  S2R R0, SR_CTAID.X ;  /* 0x0000000000007919 */ /* 0x000e220000002500 */
[----:B------:R-:W1:Y:S01]  /*0040*/  LDCU UR6, c[0x0][0x388] ;  /* 0x00007100ff0677ac */ /* 0x000e620008000800 */
[----:B0-----:R-:W-:-:S05]  /*0050*/  IMAD R5, R0, UR4, R5 ;  /* 0x0000000400057c24 */ /* 0x001fca000f8e0205 */
[----:B-1----:R-:W-:-:S13]  /*0060*/  ISETP.GE.AND P0, PT, R5, UR6, PT ;  /* 0x0000000605007c0c */ /* 0x002fda000bf06270 */
[----:B------:R-:W-:Y:S05]  /*0070*/  @P0 EXIT ;  /* 0x000000000000094d */ /* 0x000fea0003800000 */
[----:B------:R-:W-:Y:S01]  /*0080*/  UISETP.GT.AND UP0, UPT, UR6, URZ, UPT ;  /* 0x000000ff0600728c */ /* 0x000fe2000bf04270 */
[----:B------:R-:W0:Y:S08]  /*0090*/  LDCU.64 UR10, c[0x0][0x358] ;  /* 0x00006b00ff0a77ac */ /* 0x000e300008000a00 */
[----:B------:R-:W-:Y:S05]  /*00a0*/  BRA.U UP0, `(.L_x_0) ;  /* 0x0000000100147547 */ /* 0x000fea000b800000 */
[----:B------:R-:W1:Y:S02]  /*00b0*/  LDC.64 R2, c[0x0][0x380] ;  /* 0x0000e000ff027b82 */ /* 0x000e640000000a00 */
[----:B-1----:R-:W-:-:S05]  /*00c0*/  IMAD.WIDE R2, R5, 0x4, R2 ;  /* 0x0000000405027825 */ /* 0x002fca00078e0202 */
[----:B0-----:R0:W5:Y:S01]  /*00d0*/  LDG.E R0, desc[UR10][R2.64] ;  /* 0x0000000a02007981 */ /* 0x001162000c1e1900 */
[----:B------:R-:W-:Y:S01]  /*00e0*/  CS2R R6, SRZ ;  /* 0x0000000000067805 */ /* 0x000fe2000001ff00 */
[----:B------:R-:W-:Y:S06]  /*00f0*/  BRA `(.L_x_1) ;  /* 0x0000000800907947 */ /* 0x000fec0003800000 */
.L_x_0:
[----:B------:R-:W1:Y:S02]  /*0100*/  LDC.64 R2, c[0x0][0x380] ;  /* 0x0000e000ff027b82 */ /* 0x000e640000000a00 */
[----:B-1----:R-:W-:-:S05]  /*0110*/  IMAD.WIDE R4, R5, 0x4, R2 ;  /* 0x0000000405047825 */ /* 0x002fca00078e0202 */
[----:B0-----:R0:W5:Y:S01]  /*0120*/  LDG.E R0, desc[UR10][R4.64] ;  /* 0x0000000a04007981 */ /* 0x001162000c1e1900 */
[----:B------:R-:W-:Y:S01]  /*0130*/  UISETP.GE.U32.AND UP1, UPT, UR6, 0x10, UPT ;  /* 0x000000100600788c */ /* 0x000fe2000bf26070 */
[----:B------:R-:W-:Y:S01]  /*0140*/  CS2R R6, SRZ ;  /* 0x0000000000067805 */ /* 0x000fe2000001ff00 */
[----:B------:R-:W-:-:S04]  /*0150*/  ULOP3.LUT UR7, UR6, 0xf, URZ, 0xc0, !UPT ;  /* 0x0000000f06077892 */ /* 0x000fc8000f8ec0ff */
[----:B------:R-:W-:-:S03]  /*0160*/  UISETP.NE.AND UP0, UPT, UR7, URZ, UPT ;  /* 0x000000ff0700728c */ /* 0x000fc6000bf05270 */
[----:B0-----:R-:W-:Y:S08]  /*0170*/  BRA.U !UP1, `(.L_x_2) ;  /* 0x0000000509387547 */ /* 0x001ff0000b800000 */
[----:B------:R-:W0:Y:S01]  /*0180*/  LDCU.64 UR4, c[0x0][0x380] ;  /* 0x00007000ff0477ac */ /* 0x000e220008000a00 */
[----:B------:R-:W-:Y:S01]  /*0190*/  IMAD.MOV.U32 R6, RZ, RZ, RZ ;  /* 0x000000ffff067224 */ /* 0x000fe200078e00ff */
[----:B------:R-:W-:-:S04]  /*01a0*/  ULOP3.LUT UR8, UR6, 0x7ffffff0, URZ, 0xc0, !UPT ;  /* 0x7ffffff006087892 */ /* 0x000fc8000f8ec0ff */
[----:B------:R-:W-:Y:S02]  /*01b0*/  UIADD3 UR9, UPT, UPT, -UR8, URZ, URZ ;  /* 0x000000ff08097290 */ /* 0x000fe4000fffe1ff */
[----:B------:R-:W-:Y:S01]  /*01c0*/  IMAD.U32 R7, RZ, RZ, UR8 ;  /* 0x00000008ff077e24 */ /* 0x000fe2000f8e00ff */
[----:B0-----:R-:W-:-:S04]  /*01d0*/  UIADD3 UR4, UP1, UPT, UR4, 0x20, URZ ;  /* 0x0000002004047890 */ /* 0x001fc8000ff3e0ff */
[----:B------:R-:W-:Y:S02]  /*01e0*/  UIADD3.X UR5, UPT, UPT, URZ, UR5, URZ, UP1, !UPT ;  /* 0x00000005ff057290 */ /* 0x000fe40008ffe4ff */
[----:B------:R-:W-:-:S04]  /*01f0*/  IMAD.U32 R4, RZ, RZ, UR4 ;  /* 0x00000004ff047e24 */ /* 0x000fc8000f8e00ff */
[----:B------:R-:W-:-:S07]  /*0200*/  MOV R5, UR5 ;  /* 0x0000000500057c02 */ /* 0x000fce0008000f00 */
.L_x_3:
[----:B------:R-:W2:Y:S04]  /*0210*/  LDG.E R25, desc[UR10][R4.64+-0x20] ;  /* 0xffffe00a04197981 */ /* 0x000ea8000c1e1900 */
[----:B------:R-:W3:Y:S04]  /*0220*/  LDG.E R27, desc[UR10][R4.64+-0x1c] ;  /* 0xffffe40a041b7981 */ /* 0x000ee8000c1e1900 */
[----:B------:R-:W4:Y:S04]  /*0230*/  LDG.E R29, desc[UR10][R4.64+-0x18] ;  /* 0xffffe80a041d7981 */ /* 0x000f28000c1e1900 */
        /* <DEDUP_REMOVED lines=12> */
[----:B------:R-:W4:Y:S01]  /*0300*/  LDG.E R9, desc[UR10][R4.64+0x1c] ;  /* 0x00001c0a04097981 */ /* 0x000f22000c1e1900 */
[----:B------:R-:W-:Y:S01]  /*0310*/  VIADD R8, R6, 0x1 ;  /* 0x0000000106087836 */ /* 0x000fe20000000000 */
[----:B------:R-:W-:-:S04]  /*0320*/  UIADD3 UR9, UPT, UPT, UR9, 0x10, URZ ;  /* 0x0000001009097890 */ /* 0x000fc8000fffe0ff */
[----:B------:R-:W-:Y:S01]  /*0330*/  UISETP.NE.AND UP1, UPT, UR9, URZ, UPT ;  /* 0x000000ff0900728c */ /* 0x000fe2000bf25270 */
[-C--:B--2--5:R-:W-:Y:S02]  /*0340*/  ISETP.GE.AND P0, PT, R25, R0.reuse, PT ;  /* 0x000000001900720c */ /* 0x0a4fe40003f06270 */
[----:B---3--:R-:W-:-:S11]  /*0350*/  ISETP.GE.AND P1, PT, R27, R0, PT ;  /* 0x000000001b00720c */ /* 0x008fd60003f26270 */
[----:B------:R-:W-:Y:S01]  /*0360*/  @P0 IMAD.MOV R8, RZ, RZ, R6 ;  /* 0x000000ffff080224 */ /* 0x000fe200078e0206 */
[----:B----4-:R-:W-:-:S03]  /*0370*/  ISETP.GE.AND P0, PT, R29, R0, PT ;  /* 0x000000001d00720c */ /* 0x010fc60003f06270 */
[C---:B------:R-:W-:Y:S01]  /*0380*/  VIADD R6, R8.reuse, 0x1 ;  /* 0x0000000108067836 */ /* 0x040fe20000000000 */
[----:B------:R-:W-:Y:S02]  /*0390*/  @P1 IADD3 R6, PT, PT, R8, RZ, RZ ;  /* 0x000000ff08061210 */ /* 0x000fe40007ffe0ff */
[----:B------:R-:W-:-:S03]  /*03a0*/  ISETP.GE.AND P1, PT, R10, R0, PT ;  /* 0x000000000a00720c */ /* 0x000fc60003f26270 */
[----:B------:R-:W-:-:S04]  /*03b0*/  VIADD R8, R6, 0x1 ;  /* 0x0000000106087836 */ /* 0x000fc80000000000 */
[----:B------:R-:W-:Y:S01]  /*03c0*/  @P0 IMAD.MOV R8, RZ, RZ, R6 ;  /* 0x000000ffff080224 */ /* 0x000fe200078e0206 */
[----:B------:R-:W-:-:S03]  /*03d0*/  ISETP.GE.AND P0, PT, R12, R0, PT ;  /* 0x000000000c00720c */ /* 0x000fc60003f06270 */
[C---:B------:R-:W-:Y:S02]  /*03e0*/  VIADD R6, R8.reuse, 0x1 ;  /* 0x0000000108067836 */ /* 0x040fe40000000000 */
[----:B------:R-:W-:Y:S02]  /*03f0*/  @P1 IADD3 R6, PT, PT, R8, RZ, RZ ;  /* 0x000000ff08061210 */ /* 0x000fe40007ffe0ff */
[----:B------:R-:W-:-:S03]  /*0400*/  ISETP.GE.AND P1, PT, R14, R0, PT ;  /* 0x000000000e00720c */ /* 0x000fc60003f26270 */
[----:B------:R-:W-:-:S03]  /*0410*/  VIADD R8, R6, 0x1 ;  /* 0x0000000106087836 */ /* 0x000fc60000000000 */
[----:B------:R-:W-:Y:S01]  /*0420*/  @P0 IMAD.MOV R8, RZ, RZ, R6 ;  /* 0x000000ffff080224 */ /* 0x000fe200078e0206 */
[----:B------:R-:W-:-:S03]  /*0430*/  ISETP.GE.AND P0, PT, R16, R0, PT ;  /* 0x000000001000720c */ /* 0x000fc60003f06270 */
[----:B------:R-:W-:-:S03]  /*0440*/  VIADD R6, R8, 0x1 ;  /* 0x0000000108067836 */ /* 0x000fc60000000000 */
[----:B------:R-:W-:Y:S02]  /*0450*/  @P1 IADD3 R6, PT, PT, R8, RZ, RZ ;  /* 0x000000ff08061210 */ /* 0x000fe40007ffe0ff */
[----:B------:R-:W-:-:S03]  /*0460*/  ISETP.GE.AND P1, PT, R18, R0, PT ;  /* 0x000000001200720c */ /* 0x000fc60003f26270 */
[----:B------:R-:W-:Y:S02]  /*0470*/  VIADD R8, R6, 0x1 ;  /* 0x0000000106087836 */ /* 0x000fe40000000000 */
[----:B------:R-:W-:Y:S01]  /*0480*/  @P0 IMAD.MOV R8, RZ, RZ, R6 ;  /* 0x000000ffff080224 */ /* 0x000fe200078e0206 */
[----:B------:R-:W-:-:S03]  /*0490*/  ISETP.GE.AND P0, PT, R23, R0, PT ;  /* 0x000000001700720c */ /* 0x000fc60003f06270 */
[----:B------:R-:W-:-:S04]  /*04a0*/  VIADD R6, R8, 0x1 ;  /* 0x0000000108067836 */ /* 0x000fc80000000000 */
        /* <DEDUP_REMOVED lines=10> */
[----:B------:R-:W-:-:S04]  /*0550*/  ISETP.GE.AND P0, PT, R15, R0, PT ;  /* 0x000000000f00720c */ /* 0x000fc80003f06270 */
[----:B------:R-:W-:-:S03]  /*0560*/  IADD3 R6, PT, PT, R8, 0x1, RZ ;  /* 0x0000000108067810 */ /* 0x000fc60007ffe0ff */
[----:B------:R-:W-:Y:S01]  /*0570*/  @P1 IMAD.MOV R6, RZ, RZ, R8 ;  /* 0x000000ffff061224 */ /* 0x000fe200078e0208 */
[----:B------:R-:W-:-:S03]  /*0580*/  ISETP.GE.AND P1, PT, R13, R0, PT ;  /* 0x000000000d00720c */ /* 0x000fc60003f26270 */
[C---:B------:R-:W-:Y:S02]  /*0590*/  VIADD R8, R6.reuse, 0x1 ;  /* 0x0000000106087836 */ /* 0x040fe40000000000 */
[----:B------:R-:W-:Y:S02]  /*05a0*/  @P0 IADD3 R8, PT, PT, R6, RZ, RZ ;  /* 0x000000ff06080210 */ /* 0x000fe40007ffe0ff */
[----:B------:R-:W-:-:S03]  /*05b0*/  ISETP.GE.AND P0, PT, R11, R0, PT ;  /* 0x000000000b00720c */ /* 0x000fc60003f06270 */
[----:B------:R-:W-:-:S03]  /*05c0*/  VIADD R6, R8, 0x1 ;  /* 0x0000000108067836 */ /* 0x000fc60000000000 */
[----:B------:R-:W-:Y:S01]  /*05d0*/  @P1 IMAD.MOV R6, RZ, RZ, R8 ;  /* 0x000000ffff061224 */ /* 0x000fe200078e0208 */
[----:B------:R-:W-:-:S04]  /*05e0*/  ISETP.GE.AND P1, PT, R9, R0, PT ;  /* 0x000000000900720c */ /* 0x000fc80003f26270 */
[----:B------:R-:W-:Y:S02]  /*05f0*/  IADD3 R8, PT, PT, R6, 0x1, RZ ;  /* 0x0000000106087810 */ /* 0x000fe40007ffe0ff */
[----:B------:R-:W-:Y:S01]  /*0600*/  @P0 IMAD.MOV R8, RZ, RZ, R6 ;  /* 0x000000ffff080224 */ /* 0x000fe200078e0206 */
[----:B------:R-:W-:-:S03]  /*0610*/  IADD3 R4, P0, PT, R4, 0x40, RZ ;  /* 0x0000004004047810 */ /* 0x000fc60007f1e0ff */
[----:B------:R-:W-:Y:S01]  /*0620*/  VIADD R6, R8, 0x1 ;  /* 0x0000000108067836 */ /* 0x000fe20000000000 */
[----:B------:R-:W-:Y:S02]  /*0630*/  IADD3.X R5, PT, PT, RZ, R5, RZ, P0, !PT ;  /* 0x00000005ff057210 */ /* 0x000fe400007fe4ff */
[----:B------:R-:W-:Y:S01]  /*0640*/  @P1 IMAD.MOV R6, RZ, RZ, R8 ;  /* 0x000000ffff061224 */ /* 0x000fe200078e0208 */
[----:B------:R-:W-:Y:S06]  /*0650*/  BRA.U UP1, `(.L_x_3) ;  /* 0xfffffff901ec7547 */ /* 0x000fec000b83ffff */
.L_x_2:
[----:B------:R-:W-:Y:S05]  /*0660*/  BRA.U !UP0, `(.L_x_4) ;  /* 0x0000000508307547 */ /* 0x000fea000b800000 */
[----:B------:R-:W-:Y:S02]  /*0670*/  UISETP.GE.U32.AND UP0, UPT, UR7, 0x8, UPT ;  /* 0x000000080700788c */ /* 0x000fe4000bf06070 */
[----:B------:R-:W-:-:S04]  /*0680*/  ULOP3.LUT UR5, UR6, 0x7, URZ, 0xc0, !UPT ;  /* 0x0000000706057892 */ /* 0x000fc8000f8ec0ff */
[----:B------:R-:W-:-:S03]  /*0690*/  UISETP.NE.AND UP1, UPT, UR5, URZ, UPT ;  /* 0x000000ff0500728c */ /* 0x000fc6000bf25270 */
[----:B------:R-:W-:Y:S08]  /*06a0*/  BRA.U !UP0, `(.L_x_5) ;  /* 0x0000000108887547 */ /* 0x000ff0000b800000 */
[----:B------:R-:W-:-:S05]  /*06b0*/  IMAD.WIDE.U32 R4, R7, 0x4, R2 ;  /* 0x0000000407047825 */ /* 0x000fca00078e0002 */
[----:B------:R-:W2:Y:S04]  /*06c0*/  LDG.E R9, desc[UR10][R4.64] ;  /* 0x0000000a04097981 */ /* 0x000ea8000c1e1900 */
[----:B------:R-:W3:Y:S04]  /*06d0*/  LDG.E R11, desc[UR10][R4.64+0x4] ;  /* 0x0000040a040b7981 */ /* 0x000ee8000c1e1900 */
[----:B------:R-:W4:Y:S04]  /*06e0*/  LDG.E R13, desc[UR10][R4.64+0x8] ;  /* 0x0000080a040d7981 */ /* 0x000f28000c1e1900 */
[----:B------:R-:W4:Y:S04]  /*06f0*/  LDG.E R15, desc[UR10][R4.64+0xc] ;  /* 0x00000c0a040f7981 */ /* 0x000f28000c1e1900 */
[----:B------:R-:W4:Y:S04]  /*0700*/  LDG.E R17, desc[UR10][R4.64+0x10] ;  /* 0x0000100a04117981 */ /* 0x000f28000c1e1900 */
[----:B------:R-:W4:Y:S04]  /*0710*/  LDG.E R19, desc[UR10][R4.64+0x14] ;  /* 0x0000140a04137981 */ /* 0x000f28000c1e1900 */
[----:B------:R-:W4:Y:S04]  /*0720*/  LDG.E R21, desc[UR10][R4.64+0x18] ;  /* 0x0000180a04157981 */ /* 0x000f28000c1e1900 */
[----:B------:R0:W4:Y:S01]  /*0730*/  LDG.E R23, desc[UR10][R4.64+0x1c] ;  /* 0x00001c0a04177981 */ /* 0x000122000c1e1900 */
[----:B------:R-:W-:-:S02]  /*0740*/  VIADD R8, R6, 0x1 ;  /* 0x0000000106087836 */ /* 0x000fc40000000000 */
[----:B------:R-:W-:Y:S01]  /*0750*/  VIADD R7, R7, 0x8 ;  /* 0x0000000807077836 */ /* 0x000fe20000000000 */
[-C--:B--2--5:R-:W-:Y:S02]  /*0760*/  ISETP.GE.AND P1, PT, R9, R0.reuse, PT ;  /* 0x000000000900720c */ /* 0x0a4fe40003f26270 */
[----:B---3--:R-:W-:-:S11]  /*0770*/  ISETP.GE.AND P0, PT, R11, R0, PT ;  /* 0x000000000b00720c */ /* 0x008fd60003f06270 */
[----:B------:R-:W-:Y:S02]  /*0780*/  @P1 IADD3 R8, PT, PT, R6, RZ, RZ ;  /* 0x000000ff06081210 */ /* 0x000fe40007ffe0ff */
[----:B----4-:R-:W-:-:S03]  /*0790*/  ISETP.GE.AND P1, PT, R13, R0, PT ;  /* 0x000000000d00720c */ /* 0x010fc60003f26270 */
[----:B------:R-:W-:Y:S02]  /*07a0*/  VIADD R6, R8, 0x1 ;  /* 0x0000000108067836 */ /* 0x000fe40000000000 */
[----:B------:R-:W-:Y:S01]  /*07b0*/  @P0 IMAD.MOV R6, RZ, RZ, R8 ;  /* 0x000000ffff060224 */ /* 0x000fe200078e0208 */
[----:B------:R-:W-:-:S04]  /*07c0*/  ISETP.GE.AND P0, PT, R15, R0, PT ;  /* 0x000000000f00720c */ /* 0x000fc80003f06270 */
[----:B------:R-:W-:-:S03]  /*07d0*/  IADD3 R8, PT, PT, R6, 0x1, RZ ;  /* 0x0000000106087810 */ /* 0x000fc60007ffe0ff */
[----:B------:R-:W-:Y:S01]  /*07e0*/  @P1 IMAD.MOV R8, RZ, RZ, R6 ;  /* 0x000000ffff081224 */ /* 0x000fe200078e0206 */
[----:B------:R-:W-:-:S03]  /*07f0*/  ISETP.GE.AND P1, PT, R17, R0, PT ;  /* 0x000000001100720c */ /* 0x000fc60003f26270 */
[C---:B0-----:R-:W-:Y:S02]  /*0800*/  VIADD R4, R8.reuse, 0x1 ;  /* 0x0000000108047836 */ /* 0x041fe40000000000 */
[----:B------:R-:W-:Y:S02]  /*0810*/  @P0 IADD3 R4, PT, PT, R8, RZ, RZ ;  /* 0x000000ff08040210 */ /* 0x000fe40007ffe0ff */
[----:B------:R-:W-:-:S03]  /*0820*/  ISETP.GE.AND P0, PT, R19, R0, PT ;  /* 0x000000001300720c */ /* 0x000fc60003f06270 */
[----:B------:R-:W-:-:S03]  /*0830*/  VIADD R5, R4, 0x1 ;  /* 0x0000000104057836 */ /* 0x000fc60000000000 */
[----:B------:R-:W-:Y:S01]  /*0840*/  @P1 IMAD.MOV R5, RZ, RZ, R4 ;  /* 0x000000ffff051224 */ /* 0x000fe200078e0204 */
[----:B------:R-:W-:-:S04]  /*0850*/  ISETP.GE.AND P1, PT, R21, R0, PT ;  /* 0x000000001500720c */ /* 0x000fc80003f26270 */
[----:B------:R-:W-:Y:S02]  /*0860*/  IADD3 R4, PT, PT, R5, 0x1, RZ ;  /* 0x0000000105047810 */ /* 0x000fe40007ffe0ff */
[----:B------:R-:W-:Y:S01]  /*0870*/  @P0 IMAD.MOV R4, RZ, RZ, R5 ;  /* 0x000000ffff040224 */ /* 0x000fe200078e0205 */
[----:B------:R-:W-:-:S03]  /*0880*/  ISETP.GE.AND P0, PT, R23, R0, PT ;  /* 0x000000001700720c */ /* 0x000fc60003f06270 */
[----:B------:R-:W-:-:S03]  /*0890*/  VIADD R5, R4, 0x1 ;  /* 0x0000000104057836 */ /* 0x000fc60000000000 */
[----:B------:R-:W-:-:S05]  /*08a0*/  @P1 IADD3 R5, PT, PT, R4, RZ, RZ ;  /* 0x000000ff04051210 */ /* 0x000fca0007ffe0ff */
[C---:B------:R-:W-:Y:S02]  /*08b0*/  VIADD R6, R5.reuse, 0x1 ;  /* 0x0000000105067836 */ /* 0x040fe40000000000 */
[----:B------:R-:W-:-:S07]  /*08c0*/  @P0 IADD3 R6, PT, PT, R5, RZ, RZ ;  /* 0x000000ff05060210 */ /* 0x000fce0007ffe0ff */
.L_x_5:
        /* <DEDUP_REMOVED lines=9> */
[----:B------:R-:W4:Y:S01]  /*0960*/  LDG.E R15, desc[UR10][R4.64+0xc] ;  /* 0x00000c0a040f7981 */ /* 0x000f22000c1e1900 */
[----:B------:R-:W-:-:S02]  /*0970*/  VIADD R8, R6, 0x1 ;  /* 0x0000000106087836 */ /* 0x000fc40000000000 */
[----:B------:R-:W-:Y:S01]  /*0980*/  VIADD R7, R7, 0x4 ;  /* 0x0000000407077836 */ /* 0x000fe20000000000 */
[-C--:B--2--5:R-:W-:Y:S02]  /*0990*/  ISETP.GE.AND P1, PT, R9, R0.reuse, PT ;  /* 0x000000000900720c */ /* 0x0a4fe40003f26270 */
[----:B---3--:R-:W-:-:S11]  /*09a0*/  ISETP.GE.AND P0, PT, R11, R0, PT ;  /* 0x000000000b00720c */ /* 0x008fd60003f06270 */
[----:B------:R-:W-:Y:S01]  /*09b0*/  @P1 IMAD.MOV R8, RZ, RZ, R6 ;  /* 0x000000ffff081224 */ /* 0x000fe200078e0206 */
[----:B----4-:R-:W-:-:S04]  /*09c0*/  ISETP.GE.AND P1, PT, R13, R0, PT ;  /* 0x000000000d00720c */ /* 0x010fc80003f26270 */
[----:B------:R-:W-:Y:S01]  /*09d0*/  IADD3 R6, PT, PT, R8, 0x1, RZ ;  /* 0x0000000108067810 */ /* 0x000fe20007ffe0ff */
[----:B------:R-:W-:Y:S01]  /*09e0*/  @P0 IMAD.MOV R6, RZ, RZ, R8 ;  /* 0x000000ffff060224 */ /* 0x000fe200078e0208 */
[----:B------:R-:W-:-:S03]  /*09f0*/  ISETP.GE.AND P0, PT, R15, R0, PT ;  /* 0x000000000f00720c */ /* 0x000fc60003f06270 */
[----:B------:R-:W-:-:S04]  /*0a00*/  VIADD R8, R6, 0x1 ;  /* 0x0000000106087836 */ /* 0x000fc80000000000 */
[----:B------:R-:W-:-:S05]  /*0a10*/  @P1 IADD3 R8, PT, PT, R6, RZ, RZ ;  /* 0x000000ff06081210 */ /* 0x000fca0007ffe0ff */
[C---:B------:R-:W-:Y:S01]  /*0a20*/  VIADD R6, R8.reuse, 0x1 ;  /* 0x0000000108067836 */ /* 0x040fe20000000000 */
[----:B------:R-:W-:-:S07]  /*0a30*/  @P0 IADD3 R6, PT, PT, R8, RZ, RZ ;  /* 0x000000ff08060210 */ /* 0x000fce0007ffe0ff */
.L_x_6:
[----:B------:R-:W-:Y:S05]  /*0a40*/  BRA.U !UP1, `(.L_x_4) ;  /* 0x0000000109387547 */ /* 0x000fea000b800000 */
[----:B------:R-:W-:Y:S01]  /*0a50*/  IMAD.WIDE.U32 R2, R7, 0x4, R2 ;  /* 0x0000000407027825 */ /* 0x000fe200078e0002 */
[----:B------:R-:W-:-:S03]  /*0a60*/  UIADD3 UR4, UPT, UPT, -UR4, URZ, URZ ;  /* 0x000000ff04047290 */ /* 0x000fc6000fffe1ff */
[----:B------:R-:W-:-:S09]  /*0a70*/  IMAD.MOV.U32 R5, RZ, RZ, R3 ;  /* 0x000000ffff057224 */ /* 0x000fd200078e0003 */
.L_x_7:
[----:B------:R-:W-:-:S06]  /*0a80*/  IMAD.MOV.U32 R3, RZ, RZ, R5 ;  /* 0x000000ffff037224 */ /* 0x000fcc00078e0005 */
[----:B------:R0:W2:Y:S01]  /*0a90*/  LDG.E R3, desc[UR10][R2.64] ;  /* 0x0000000a02037981 */ /* 0x0000a2000c1e1900 */
[----:B------:R-:W-:Y:S01]  /*0aa0*/  UIADD3 UR4, UPT, UPT, UR4, 0x1, URZ ;  /* 0x0000000104047890 */ /* 0x000fe2000fffe0ff */
[----:B------:R-:W-:-:S03]  /*0ab0*/  IADD3 R4, PT, PT, R6, 0x1, RZ ;  /* 0x0000000106047810 */ /* 0x000fc60007ffe0ff */
[----:B------:R-:W-:Y:S01]  /*0ac0*/  UISETP.NE.AND UP0, UPT, UR4, URZ, UPT ;  /* 0x000000ff0400728c */ /* 0x000fe2000bf05270 */
[----:B0-----:R-:W-:-:S05]  /*0ad0*/  IADD3 R2, P1, PT, R2, 0x4, RZ ;  /* 0x0000000402027810 */ /* 0x001fca0007f3e0ff */
[----:B------:R-:W-:Y:S01]  /*0ae0*/  IMAD.X R5, RZ, RZ, R5, P1 ;  /* 0x000000ffff057224 */ /* 0x000fe200008e0605 */
[----:B--2--5:R-:W-:-:S13]  /*0af0*/  ISETP.GE.AND P0, PT, R3, R0, PT ;  /* 0x000000000300720c */ /* 0x024fda0003f06270 */
[----:B------:R-:W-:-:S05]  /*0b00*/  @P0 IMAD.MOV R4, RZ, RZ, R6 ;  /* 0x000000ffff040224 */ /* 0x000fca00078e0206 */
[----:B------:R-:W-:Y:S01]  /*0b10*/  MOV R6, R4 ;  /* 0x0000000400067202 */ /* 0x000fe20000000f00 */
[----:B------:R-:W-:Y:S06]  /*0b20*/  BRA.U UP0, `(.L_x_7) ;  /* 0xfffffffd00d47547 */ /* 0x000fec000b83ffff */
.L_x_4:
[----:B------:R-:W-:-:S07]  /*0b30*/  IMAD.MOV.U32 R7, RZ, RZ, RZ ;  /* 0x000000ffff077224 */ /* 0x000fce00078e00ff */
.L_x_1:
[----:B------:R-:W0:Y:S02]  /*0b40*/  LDCU.64 UR4, c[0x0][0x380] ;  /* 0x00007000ff0477ac */ /* 0x000e240008000a00 */
[----:B0-----:R-:W-:-:S04]  /*0b50*/  LEA R2, P0, R6, UR4, 0x2 ;  /* 0x0000000406027c11 */ /* 0x001fc8000f8010ff */
[----:B------:R-:W-:-:S05]  /*0b60*/  LEA.HI.X R3, R6, UR5, R7, 0x2, P0 ;  /* 0x0000000506037c11 */ /* 0x000fca00080f1407 */
[----:B-----5:R-:W-:Y:S01]  /*0b70*/  STG.E desc[UR10][R2.64], R0 ;  /* 0x0000000002007986 */ /* 0x020fe2000c10190a */
[----:B------:R-:W-:Y:S05]  /*0b80*/  EXIT ;  /* 0x000000000000794d */ /* 0x000fea0003800000 */
.L_x_8:
[----:B------:R-:W-:-:S00]  /*0b90*/  BRA `(.L_x_8) ;  /* 0xfffffffc00fc7947 */ /* 0x000fc0000383ffff */
[----:B------:R-:W-:-:S00]  /*0ba0*/  NOP ;  /* 0x0000000000007918 */ /* 0x000fc00000000000 */
        /* <DEDUP_REMOVED lines=13> */
.L_x_9:


//--------------------- .nv.shared.reserved.0     --------------------------
	.section	.nv.shared.reserved.0,"aw",@nobits
	.weak		__nv_reservedSMEM_offset_0_alias
	.size		__nv_reservedSMEM_offset_0_alias, 0, 64
	.other		__nv_reservedSMEM_offset_0_alias,@"STO_CUDA_RESERVED_SHARED STV_DEFAULT"
__nv_reservedSMEM_offset_0_alias:
	.zero		0
	.zero		64


//--------------------- .nv.constant0._Z14selection_sortPii --------------------------
	.section	.nv.constant0._Z14selection_sortPii,"a",@progbits
	.sectionflags	@""
	.align	4
.nv.constant0._Z14selection_sortPii:
	.zero		908


//--------------------- SYMBOLS --------------------------

	.type		.nv.reservedSmem.offset0,@object
	.size		.nv.reservedSmem.offset0,0x4
